//
// Generated by NVIDIA NVVM Compiler
//
// Compiler Build ID: CL-36424714
// Cuda compilation tools, release 13.0, V13.0.88
// Based on NVVM 20.0.0
//

.version 9.0
.target sm_100
.address_size 64

	// .globl	_Z11compute_lcsPcS_Piiii

.visible .entry _Z11compute_lcsPcS_Piiii(
	.param .u64 .ptr .align 1 _Z11compute_lcsPcS_Piiii_param_0,
	.param .u64 .ptr .align 1 _Z11compute_lcsPcS_Piiii_param_1,
	.param .u64 .ptr .align 1 _Z11compute_lcsPcS_Piiii_param_2,
	.param .u32 _Z11compute_lcsPcS_Piiii_param_3,
	.param .u32 _Z11compute_lcsPcS_Piiii_param_4,
	.param .u32 _Z11compute_lcsPcS_Piiii_param_5
)
{
	.reg .pred 	%p<12>;
	.reg .b16 	%rs<3>;
	.reg .b32 	%r<27>;
	.reg .b64 	%rd<29>;

	ld.param.u64 	%rd2, [_Z11compute_lcsPcS_Piiii_param_0];
	ld.param.u64 	%rd3, [_Z11compute_lcsPcS_Piiii_param_1];
	ld.param.u64 	%rd4, [_Z11compute_lcsPcS_Piiii_param_2];
	ld.param.u32 	%r5, [_Z11compute_lcsPcS_Piiii_param_3];
	ld.param.u32 	%r4, [_Z11compute_lcsPcS_Piiii_param_4];
	ld.param.u32 	%r6, [_Z11compute_lcsPcS_Piiii_param_5];
	cvta.to.global.u64 	%rd1, %rd4;
	mov.u32 	%r7, %ctaid.x;
	mov.u32 	%r8, %ntid.x;
	mov.u32 	%r9, %tid.x;
	mad.lo.s32 	%r1, %r7, %r8, %r9;
	sub.s32 	%r2, %r6, %r1;
	setp.gt.s32 	%p1, %r1, %r5;
	setp.gt.s32 	%p2, %r2, -1;
	setp.le.s32 	%p3, %r2, %r4;
	and.pred  	%p4, %p2, %p3;
	not.pred 	%p6, %p4;
	or.pred  	%p7, %p1, %p6;
	@%p7 bra 	$L__BB0_6;
	setp.ne.s32 	%p8, %r1, 0;
	setp.ne.s32 	%p9, %r2, 0;
	and.pred  	%p10, %p8, %p9;
	@%p10 bra 	$L__BB0_3;
	mad.lo.s32 	%r24, %r1, %r4, %r1;
	add.s32 	%r25, %r24, %r2;
	mul.wide.s32 	%rd27, %r25, 4;
	add.s64 	%rd28, %rd1, %rd27;
	mov.b32 	%r26, 0;
	st.global.u32 	[%rd28], %r26;
	bra.uni 	$L__BB0_6;
$L__BB0_3:
	add.s32 	%r3, %r1, -1;
	cvt.s64.s32 	%rd5, %r1;
	cvta.to.global.u64 	%rd6, %rd2;
	add.s64 	%rd7, %rd6, %rd5;
	ld.global.u8 	%rs1, [%rd7+-1];
	add.s32 	%r10, %r2, -1;
	cvt.u64.u32 	%rd8, %r10;
	cvta.to.global.u64 	%rd9, %rd3;
	add.s64 	%rd10, %rd9, %rd8;
	ld.global.u8 	%rs2, [%rd10];
	setp.ne.s16 	%p11, %rs1, %rs2;
	@%p11 bra 	$L__BB0_5;
	mad.lo.s32 	%r19, %r3, %r4, %r3;
	cvt.s64.s32 	%rd20, %r19;
	cvt.u64.u32 	%rd21, %r2;
	add.s64 	%rd22, %rd21, %rd20;
	shl.b64 	%rd23, %rd22, 2;
	add.s64 	%rd24, %rd1, %rd23;
	ld.global.u32 	%r20, [%rd24+-4];
	add.s32 	%r21, %r20, 1;
	mad.lo.s32 	%r22, %r1, %r4, %r1;
	add.s32 	%r23, %r22, %r2;
	mul.wide.s32 	%rd25, %r23, 4;
	add.s64 	%rd26, %rd1, %rd25;
	st.global.u32 	[%rd26], %r21;
	bra.uni 	$L__BB0_6;
$L__BB0_5:
	mad.lo.s32 	%r11, %r3, %r4, %r3;
	add.s32 	%r12, %r11, %r2;
	add.s32 	%r13, %r4, %r12;
	mul.wide.s32 	%rd11, %r12, 4;
	add.s64 	%rd12, %rd1, %rd11;
	ld.global.u32 	%r14, [%rd12];
	mad.lo.s32 	%r15, %r1, %r4, %r1;
	cvt.s64.s32 	%rd13, %r15;
	cvt.u64.u32 	%rd14, %r2;
	add.s64 	%rd15, %rd14, %rd13;
	shl.b64 	%rd16, %rd15, 2;
	add.s64 	%rd17, %rd1, %rd16;
	ld.global.u32 	%r16, [%rd17+-4];
	max.s32 	%r17, %r14, %r16;
	add.s32 	%r18, %r13, 1;
	mul.wide.s32 	%rd18, %r18, 4;
	add.s64 	%rd19, %rd1, %rd18;
	st.global.u32 	[%rd19], %r17;
$L__BB0_6:
	ret;

}


// ===== COMPILED SASS (sm_100) =====

	.target	sm_100

	.elftype	@"ET_EXEC"


//--------------------- .note.nv.tkinfo           --------------------------
	.section	.note.nv.tkinfo,"",@"SHT_NOTE"
	.sectionflags	@"SHF_NOTE_NV_TKINFO"
	.tkinfo
        /*0018*/ 	.word	0x00000002
        /*0030*/ 	.string	""
        /*0030*/ 	.string	"ptxas"
        /*0030*/ 	.string	"Cuda compilation tools, release 13.0, V13.0.88"
        /*0030*/ 	.string	"Build cuda_13.0.r13.0/compiler.36424714_0"
        /*0030*/ 	.string	"-arch sm_100 -m 64 "



//--------------------- .note.nv.cuinfo           --------------------------
	.section	.note.nv.cuinfo,"",@"SHT_NOTE"
	.sectionflags	@"SHF_NOTE_NV_CUINFO"
        /*0018*/ 	.short	0x0002
        /*001a*/ 	.short	0x0064
        /*001c*/ 	.short	0x0082
	.zero		2


//--------------------- .nv.info                  --------------------------
	.section	.nv.info,"",@"SHT_CUDA_INFO"
	.align	4


	//----- nvinfo : EIATTR_REGCOUNT
	.align		4
        /*0000*/ 	.byte	0x04, 0x2f
        /*0002*/ 	.short	(.L_1 - .L_0)
	.align		4
.L_0:
        /*0004*/ 	.word	index@(_Z11compute_lcsPcS_Piiii)
        /*0008*/ 	.word	0x0000000c


	//----- nvinfo : EIATTR_FRAME_SIZE
	.align		4
.L_1:
        /*000c*/ 	.byte	0x04, 0x11
        /*000e*/ 	.short	(.L_3 - .L_2)
	.align		4
.L_2:
        /*0010*/ 	.word	index@(_Z11compute_lcsPcS_Piiii)
        /*0014*/ 	.word	0x00000000


	//----- nvinfo : EIATTR_MIN_STACK_SIZE
	.align		4
.L_3:
        /*0018*/ 	.byte	0x04, 0x12
        /*001a*/ 	.short	(.L_5 - .L_4)
	.align		4
.L_4:
        /*001c*/ 	.word	index@(_Z11compute_lcsPcS_Piiii)
        /*0020*/ 	.word	0x00000000
.L_5:


//--------------------- .nv.compat                --------------------------
	.section	.nv.compat,"",@"SHT_CUDA_COMPAT_INFO"
	.align	4
        /*0000*/ 	.byte	0x02, 0x09, 0x00, 0x00, 0x02, 0x02, 0x01, 0x00, 0x02, 0x05, 0x05, 0x00, 0x03, 0x07, 0x01, 0x01
        /*0010*/ 	.byte	0x02, 0x03, 0x00, 0x00, 0x02, 0x06, 0x01, 0x00, 0x04, 0x0b, 0x08, 0x00, 0x09, 0x00, 0x00, 0x00
        /*0020*/ 	.byte	0x00, 0x00, 0x00, 0x00


//--------------------- .nv.info._Z11compute_lcsPcS_Piiii --------------------------
	.section	.nv.info._Z11compute_lcsPcS_Piiii,"",@"SHT_CUDA_INFO"
	.sectionflags	@""
	.align	4


	//----- nvinfo : EIATTR_CUDA_API_VERSION
	.align		4
        /*0000*/ 	.byte	0x04, 0x37
        /*0002*/ 	.short	(.L_7 - .L_6)
.L_6:
        /*0004*/ 	.word	0x00000082


	//----- nvinfo : EIATTR_KPARAM_INFO
	.align		4
.L_7:
        /*0008*/ 	.byte	0x04, 0x17
        /*000a*/ 	.short	(.L_9 - .L_8)
.L_8:
        /*000c*/ 	.word	0x00000000
        /*0010*/ 	.short	0x0005
        /*0012*/ 	.short	0x0020
        /*0014*/ 	.byte	0x00, 0xf0, 0x11, 0x00


	//----- nvinfo : EIATTR_KPARAM_INFO
	.align		4
.L_9:
        /*0018*/ 	.byte	0x04, 0x17
        /*001a*/ 	.short	(.L_11 - .L_10)
.L_10:
        /*001c*/ 	.word	0x00000000
        /*0020*/ 	.short	0x0004
        /*0022*/ 	.short	0x001c
        /*0024*/ 	.byte	0x00, 0xf0, 0x11, 0x00


	//----- nvinfo : EIATTR_KPARAM_INFO
	.align		4
.L_11:
        /*0028*/ 	.byte	0x04, 0x17
        /*002a*/ 	.short	(.L_13 - .L_12)
.L_12:
        /*002c*/ 	.word	0x00000000
        /*0030*/ 	.short	0x0003
        /*0032*/ 	.short	0x0018
        /*0034*/ 	.byte	0x00, 0xf0, 0x11, 0x00


	//----- nvinfo : EIATTR_KPARAM_INFO
	.align		4
.L_13:
        /*0038*/ 	.byte	0x04, 0x17
        /*003a*/ 	.short	(.L_15 - .L_14)
.L_14:
        /*003c*/ 	.word	0x00000000
        /*0040*/ 	.short	0x0002
        /*0042*/ 	.short	0x0010
        /*0044*/ 	.byte	0x00, 0xf5, 0x21, 0x00


	//----- nvinfo : EIATTR_KPARAM_INFO
	.align		4
.L_15:
        /*0048*/ 	.byte	0x04, 0x17
        /*004a*/ 	.short	(.L_17 - .L_16)
.L_16:
        /*004c*/ 	.word	0x00000000
        /*0050*/ 	.short	0x0001
        /*0052*/ 	.short	0x0008
        /*0054*/ 	.byte	0x00, 0xf5, 0x21, 0x00


	//----- nvinfo : EIATTR_KPARAM_INFO
	.align		4
.L_17:
        /*0058*/ 	.byte	0x04, 0x17
        /*005a*/ 	.short	(.L_19 - .L_18)
.L_18:
        /*005c*/ 	.word	0x00000000
        /*0060*/ 	.short	0x0000
        /*0062*/ 	.short	0x0000
        /*0064*/ 	.byte	0x00, 0xf5, 0x21, 0x00


	//----- nvinfo : EIATTR_SPARSE_MMA_MASK
	.align		4
.L_19:
        /*0068*/ 	.byte	0x03, 0x50
        /*006a*/ 	.short	0x0000


	//----- nvinfo : EIATTR_MAXREG_COUNT
	.align		4
        /*006c*/ 	.byte	0x03, 0x1b
        /*006e*/ 	.short	0x00ff


	//----- nvinfo : EIATTR_MERCURY_ISA_VERSION
	.align		4
        /*0070*/ 	.byte	0x03, 0x5f
        /*0072*/ 	.short	0x0101


	//----- nvinfo : EIATTR_VRC_CTA_INIT_COUNT
	.align		4
        /*0074*/ 	.byte	0x02, 0x4a
	.zero		1
	.zero		1


	//----- nvinfo : EIATTR_EXIT_INSTR_OFFSETS
	.align		4
        /*0078*/ 	.byte	0x04, 0x1c
        /*007a*/ 	.short	(.L_21 - .L_20)


	//   ....[0]....
.L_20:
        /*007c*/ 	.word	0x000000b0


	//   ....[1]....
        /*0080*/ 	.word	0x00000140


	//   ....[2]....
        /*0084*/ 	.word	0x000002d0


	//   ....[3]....
        /*0088*/ 	.word	0x000003e0


	//----- nvinfo : EIATTR_CRS_STACK_SIZE
	.align		4
.L_21:
        /*008c*/ 	.byte	0x04, 0x1e
        /*008e*/ 	.short	(.L_23 - .L_22)
.L_22:
        /*0090*/ 	.word	0x00000000


	//----- nvinfo : EIATTR_CBANK_PARAM_SIZE
	.align		4
.L_23:
        /*0094*/ 	.byte	0x03, 0x19
        /*0096*/ 	.short	0x0024


	//----- nvinfo : EIATTR_PARAM_CBANK
	.align		4
        /*0098*/ 	.byte	0x04, 0x0a
        /*009a*/ 	.short	(.L_25 - .L_24)
	.align		4
.L_24:
        /*009c*/ 	.word	index@(.nv.constant0._Z11compute_lcsPcS_Piiii)
        /*00a0*/ 	.short	0x0380
        /*00a2*/ 	.short	0x0024


	//----- nvinfo : EIATTR_SW_WAR
	.align		4
.L_25:
        /*00a4*/ 	.byte	0x04, 0x36
        /*00a6*/ 	.short	(.L_27 - .L_26)
.L_26:
        /*00a8*/ 	.word	0x00000008
.L_27:


//--------------------- .nv.callgraph             --------------------------
	.section	.nv.callgraph,"",@"SHT_CUDA_CALLGRAPH"
	.align	4
	.sectionentsize	8
	.align		4
        /*0000*/ 	.word	0x00000000
	.align		4
        /*0004*/ 	.word	0xffffffff
	.align		4
        /*0008*/ 	.word	0x00000000
	.align		4
        /*000c*/ 	.word	0xfffffffe
	.align		4
        /*0010*/ 	.word	0x00000000
	.align		4
        /*0014*/ 	.word	0xfffffffd
	.align		4
        /*0018*/ 	.word	0x00000000
	.align		4
        /*001c*/ 	.word	0xfffffffc


//--------------------- .text._Z11compute_lcsPcS_Piiii --------------------------
	.section	.text._Z11compute_lcsPcS_Piiii,"ax",@progbits
	.align	128
        .global         _Z11compute_lcsPcS_Piiii
        .type           _Z11compute_lcsPcS_Piiii,@function
        .size           _Z11compute_lcsPcS_Piiii,(.L_x_2 - _Z11compute_lcsPcS_Piiii)
        .other          _Z11compute_lcsPcS_Piiii,@"STO_CUDA_ENTRY STV_DEFAULT"
_Z11compute_lcsPcS_Piiii:
.text._Z11compute_lcsPcS_Piiii:
[----:B------:R-:W-:Y:S01]  /*0000*/  LDC R1, c[0x0][0x37c] ;  /* 0x0000df00ff017b82 */ /* 0x000fe20000000800 */
[----:B------:R-:W0:Y:S07]  /*0010*/  S2R R3, SR_TID.X ;  /* 0x0000000000037919 */ /* 0x000e2e0000002100 */
[----:B------:R-:W0:Y:S01]  /*0020*/  S2UR UR4, SR_CTAID.X ;  /* 0x00000000000479c3 */ /* 0x000e220000002500 */
[----:B------:R-:W1:Y:S01]  /*0030*/  LDCU UR5, c[0x0][0x3a0] ;  /* 0x00007400ff0577ac */ /* 0x000e620008000800 */
[----:B------:R-:W2:Y:S06]  /*0040*/  LDCU.64 UR6, c[0x0][0x398] ;  /* 0x00007300ff0677ac */ /* 0x000eac0008000a00 */
[----:B------:R-:W0:Y:S02]  /*0050*/  LDC R6, c[0x0][0x360] ;  /* 0x0000d800ff067b82 */ /* 0x000e240000000800 */
[----:B0-----:R-:W-:-:S05]  /*0060*/  IMAD R6, R6, UR4, R3 ;  /* 0x0000000406067c24 */ /* 0x001fca000f8e0203 */
[----:B-1----:R-:W-:-:S04]  /*0070*/  IADD3 R0, PT, PT, -R6, UR5, RZ ;  /* 0x0000000506007c10 */ /* 0x002fc8000fffe1ff */
[----:B--2---:R-:W-:-:S04]  /*0080*/  ISETP.GT.AND P0, PT, R0, UR7, PT ;  /* 0x0000000700007c0c */ /* 0x004fc8000bf04270 */
[----:B------:R-:W-:-:S04]  /*0090*/  ISETP.GT.AND P0, PT, R0, -0x1, !P0 ;  /* 0xffffffff0000780c */ /* 0x000fc80004704270 */
[----:B------:R-:W-:-:S13]  /*00a0*/  ISETP.GT.OR P0, PT, R6, UR6, !P0 ;  /* 0x0000000606007c0c */ /* 0x000fda000c704670 */
[----:B------:R-:W-:Y:S05]  /*00b0*/  @P0 EXIT ;  /* 0x000000000000094d */ /* 0x000fea0003800000 */
[----:B------:R-:W-:Y:S01]  /*00c0*/  ISETP.NE.AND P0, PT, R0, RZ, PT ;  /* 0x000000ff0000720c */ /* 0x000fe20003f05270 */
[----:B------:R-:W0:Y:S03]  /*00d0*/  LDCU.64 UR4, c[0x0][0x358] ;  /* 0x00006b00ff0477ac */ /* 0x000e260008000a00 */
[----:B------:R-:W-:-:S13]  /*00e0*/  ISETP.NE.AND P0, PT, R6, RZ, P0 ;  /* 0x000000ff0600720c */ /* 0x000fda0000705270 */
[----:B------:R-:W1:Y:S01]  /*00f0*/  @!P0 LDC.64 R2, c[0x0][0x390] ;  /* 0x0000e400ff028b82 */ /* 0x000e620000000a00 */
[----:B------:R-:W-:-:S04]  /*0100*/  @!P0 IMAD R5, R6, UR7, R6 ;  /* 0x0000000706058c24 */ /* 0x000fc8000f8e0206 */
[----:B------:R-:W-:-:S04]  /*0110*/  @!P0 IMAD.IADD R5, R0, 0x1, R5 ;  /* 0x0000000100058824 */ /* 0x000fc800078e0205 */
[----:B-1----:R-:W-:-:S05]  /*0120*/  @!P0 IMAD.WIDE R2, R5, 0x4, R2 ;  /* 0x0000000405028825 */ /* 0x002fca00078e0202 */
[----:B0-----:R0:W-:Y:S01]  /*0130*/  @!P0 STG.E desc[UR4][R2.64], RZ ;  /* 0x000000ff02008986 */ /* 0x0011e2000c101904 */
[----:B------:R-:W-:Y:S05]  /*0140*/  @!P0 EXIT ;  /* 0x000000000000894d */ /* 0x000fea0003800000 */
[----:B------:R-:W1:Y:S01]  /*0150*/  LDCU.128 UR8, c[0x0][0x380] ;  /* 0x00007000ff0877ac */ /* 0x000e620008000c00 */
[----:B------:R-:W-:-:S05]  /*0160*/  VIADD R4, R0, 0xffffffff ;  /* 0xffffffff00047836 */ /* 0x000fca0000000000 */
[----:B-1----:R-:W-:Y:S02]  /*0170*/  IADD3 R4, P1, PT, R4, UR10, RZ ;  /* 0x0000000a04047c10 */ /* 0x002fe4000ff3e0ff */
[----:B0-----:R-:W-:-:S03]  /*0180*/  IADD3 R2, P0, PT, R6, UR8, RZ ;  /* 0x0000000806027c10 */ /* 0x001fc6000ff1e0ff */
[----:B------:R-:W-:Y:S01]  /*0190*/  IMAD.X R5, RZ, RZ, UR11, P1 ;  /* 0x0000000bff057e24 */ /* 0x000fe200088e06ff */
[----:B------:R-:W-:-:S05]  /*01a0*/  LEA.HI.X.SX32 R3, R6, UR9, 0x1, P0 ;  /* 0x0000000906037c11 */ /* 0x000fca00080f0eff */
[----:B------:R-:W2:Y:S04]  /*01b0*/  LDG.E.U8 R2, desc[UR4][R2.64+-0x1] ;  /* 0xffffff0402027981 */ /* 0x000ea8000c1e1100 */
[----:B------:R-:W2:Y:S01]  /*01c0*/  LDG.E.U8 R5, desc[UR4][R4.64] ;  /* 0x0000000404057981 */ /* 0x000ea2000c1e1100 */
[----:B------:R-:W-:Y:S01]  /*01d0*/  VIADD R7, R6, 0xffffffff ;  /* 0xffffffff06077836 */ /* 0x000fe20000000000 */
[----:B--2---:R-:W-:-:S13]  /*01e0*/  ISETP.NE.AND P0, PT, R2, R5, PT ;  /* 0x000000050200720c */ /* 0x004fda0003f05270 */
[----:B------:R-:W-:Y:S05]  /*01f0*/  @P0 BRA `(.L_x_0) ;  /* 0x0000000000380947 */ /* 0x000fea0003800000 */
[----:B------:R-:W0:Y:S01]  /*0200*/  LDCU.64 UR8, c[0x0][0x390] ;  /* 0x00007200ff0877ac */ /* 0x000e220008000a00 */
[----:B------:R-:W-:-:S05]  /*0210*/  IMAD R7, R7, UR7, R7 ;  /* 0x0000000707077c24 */ /* 0x000fca000f8e0207 */
[----:B------:R-:W-:-:S04]  /*0220*/  IADD3 R3, P0, PT, R0, R7, RZ ;  /* 0x0000000700037210 */ /* 0x000fc80007f1e0ff */
[----:B------:R-:W-:Y:S02]  /*0230*/  LEA.HI.X.SX32 R4, R7, RZ, 0x1, P0 ;  /* 0x000000ff07047211 */ /* 0x000fe400000f0eff */
[----:B0-----:R-:W-:-:S04]  /*0240*/  LEA R2, P0, R3, UR8, 0x2 ;  /* 0x0000000803027c11 */ /* 0x001fc8000f8010ff */
[----:B------:R-:W-:Y:S02]  /*0250*/  LEA.HI.X R3, R3, UR9, R4, 0x2, P0 ;  /* 0x0000000903037c11 */ /* 0x000fe400080f1404 */
[----:B------:R-:W0:Y:S03]  /*0260*/  LDC.64 R4, c[0x0][0x390] ;  /* 0x0000e400ff047b82 */ /* 0x000e260000000a00 */
[----:B------:R-:W2:Y:S01]  /*0270*/  LDG.E R2, desc[UR4][R2.64+-0x4] ;  /* 0xfffffc0402027981 */ /* 0x000ea2000c1e1900 */
[----:B------:R-:W-:-:S04]  /*0280*/  IMAD R7, R6, UR7, R6 ;  /* 0x0000000706077c24 */ /* 0x000fc8000f8e0206 */
[----:B------:R-:W-:-:S04]  /*0290*/  IMAD.IADD R7, R0, 0x1, R7 ;  /* 0x0000000100077824 */ /* 0x000fc800078e0207 */
[----:B0-----:R-:W-:-:S04]  /*02a0*/  IMAD.WIDE R4, R7, 0x4, R4 ;  /* 0x0000000407047825 */ /* 0x001fc800078e0204 */
[----:B--2---:R-:W-:-:S05]  /*02b0*/  VIADD R7, R2, 0x1 ;  /* 0x0000000102077836 */ /* 0x004fca0000000000 */
[----:B------:R-:W-:Y:S01]  /*02c0*/  STG.E desc[UR4][R4.64], R7 ;  /* 0x0000000704007986 */ /* 0x000fe2000c101904 */
[----:B------:R-:W-:Y:S05]  /*02d0*/  EXIT ;  /* 0x000000000000794d */ /* 0x000fea0003800000 */
.L_x_0:
[----:B------:R-:W0:Y:S01]  /*02e0*/  LDC.64 R4, c[0x0][0x390] ;  /* 0x0000e400ff047b82 */ /* 0x000e220000000a00 */
[----:B------:R-:W1:Y:S01]  /*02f0*/  LDCU.64 UR8, c[0x0][0x390] ;  /* 0x00007200ff0877ac */ /* 0x000e620008000a00 */
[----:B------:R-:W-:Y:S02]  /*0300*/  IMAD R3, R6, UR7, R6 ;  /* 0x0000000706037c24 */ /* 0x000fe4000f8e0206 */
[----:B------:R-:W-:-:S03]  /*0310*/  IMAD R9, R7, UR7, R7 ;  /* 0x0000000707097c24 */ /* 0x000fc6000f8e0207 */
[C---:B------:R-:W-:Y:S01]  /*0320*/  IADD3 R7, P0, PT, R0.reuse, R3, RZ ;  /* 0x0000000300077210 */ /* 0x040fe20007f1e0ff */
[----:B------:R-:W-:-:S03]  /*0330*/  IMAD.IADD R9, R0, 0x1, R9 ;  /* 0x0000000100097824 */ /* 0x000fc600078e0209 */
[----:B------:R-:W-:Y:S02]  /*0340*/  LEA.HI.X.SX32 R0, R3, RZ, 0x1, P0 ;  /* 0x000000ff03007211 */ /* 0x000fe400000f0eff */
[----:B-1----:R-:W-:-:S04]  /*0350*/  LEA R6, P0, R7, UR8, 0x2 ;  /* 0x0000000807067c11 */ /* 0x002fc8000f8010ff */
[----:B------:R-:W-:Y:S01]  /*0360*/  LEA.HI.X R7, R7, UR9, R0, 0x2, P0 ;  /* 0x0000000907077c11 */ /* 0x000fe200080f1400 */
[----:B0-----:R-:W-:-:S05]  /*0370*/  IMAD.WIDE R2, R9, 0x4, R4 ;  /* 0x0000000409027825 */ /* 0x001fca00078e0204 */
[----:B------:R-:W2:Y:S04]  /*0380*/  LDG.E R7, desc[UR4][R6.64+-0x4] ;  /* 0xfffffc0406077981 */ /* 0x000ea8000c1e1900 */
[----:B------:R-:W2:Y:S01]  /*0390*/  LDG.E R2, desc[UR4][R2.64] ;  /* 0x0000000402027981 */ /* 0x000ea2000c1e1900 */
[----:B------:R-:W-:-:S05]  /*03a0*/  IADD3.X R9, PT, PT, R9, UR7, RZ, PT, !PT ;  /* 0x0000000709097c10 */ /* 0x000fca000bffe4ff */
[----:B------:R-:W-:Y:S01]  /*03b0*/  IMAD.WIDE R4, R9, 0x4, R4 ;  /* 0x0000000409047825 */ /* 0x000fe200078e0204 */
[----:B--2---:R-:W-:-:S05]  /*03c0*/  VIMNMX R9, PT, PT, R2, R7, !PT ;  /* 0x0000000702097248 */ /* 0x004fca0007fe0100 */
[----:B------:R-:W-:Y:S01]  /*03d0*/  STG.E desc[UR4][R4.64], R9 ;  /* 0x0000000904007986 */ /* 0x000fe2000c101904 */
[----:B------:R-:W-:Y:S05]  /*03e0*/  EXIT ;  /* 0x000000000000794d */ /* 0x000fea0003800000 */
.L_x_1:
[----:B------:R-:W-:-:S00]  /*03f0*/  BRA `(.L_x_1) ;  /* 0xfffffffc00fc7947 */ /* 0x000fc0000383ffff */
[----:B------:R-:W-:-:S00]  /*0400*/  NOP ;  /* 0x0000000000007918 */ /* 0x000fc00000000000 */
[----:B------:R-:W-:-:S00]  /*0410*/  NOP ;  /* 0x0000000000007918 */ /* 0x000fc00000000000 */
[----:B------:R-:W-:-:S00]  /*0420*/  NOP ;  /* 0x0000000000007918 */ /* 0x000fc00000000000 */
[----:B------:R-:W-:-:S00]  /*0430*/  NOP ;  /* 0x0000000000007918 */ /* 0x000fc00000000000 */
[----:B------:R-:W-:-:S00]  /*0440*/  NOP ;  /* 0x0000000000007918 */ /* 0x000fc00000000000 */
[----:B------:R-:W-:-:S00]  /*0450*/  NOP ;  /* 0x0000000000007918 */ /* 0x000fc00000000000 */
[----:B------:R-:W-:-:S00]  /*0460*/  NOP ;  /* 0x0000000000007918 */ /* 0x000fc00000000000 */
[----:B------:R-:W-:-:S00]  /*0470*/  NOP ;  /* 0x0000000000007918 */ /* 0x000fc00000000000 */
.L_x_2:


//--------------------- .nv.shared.reserved.0     --------------------------
	.section	.nv.shared.reserved.0,"aw",@nobits
	.weak		__nv_reservedSMEM_offset_0_alias
	.size		__nv_reservedSMEM_offset_0_alias, 0, 64
	.other		__nv_reservedSMEM_offset_0_alias,@"STO_CUDA_RESERVED_SHARED STV_DEFAULT"
__nv_reservedSMEM_offset_0_alias:
	.zero		0
	.zero		64


//--------------------- .nv.constant0._Z11compute_lcsPcS_Piiii --------------------------
	.section	.nv.constant0._Z11compute_lcsPcS_Piiii,"a",@progbits
	.sectionflags	@""
	.align	4
.nv.constant0._Z11compute_lcsPcS_Piiii:
	.zero		932


//--------------------- SYMBOLS --------------------------

	.type		.nv.reservedSmem.offset0,@object
	.size		.nv.reservedSmem.offset0,0x4
